//
// Generated by NVIDIA NVVM Compiler
//
// Compiler Build ID: CL-36424714
// Cuda compilation tools, release 13.0, V13.0.88
// Based on NVVM 20.0.0
//

.version 9.0
.target sm_100
.address_size 64

	// .globl	_Z5test0Pf

.visible .entry _Z5test0Pf(
	.param .u64 .ptr .align 1 _Z5test0Pf_param_0
)
{
	.reg .b32 	%r<2>;
	.reg .b32 	%f<3>;
	.reg .b64 	%rd<5>;

	ld.param.u64 	%rd1, [_Z5test0Pf_param_0];
	cvta.to.global.u64 	%rd2, %rd1;
	mov.u32 	%r1, %tid.x;
	mul.wide.u32 	%rd3, %r1, 4;
	add.s64 	%rd4, %rd2, %rd3;
	ld.global.f32 	%f1, [%rd4];
	add.f32 	%f2, %f1, %f1;
	st.global.f32 	[%rd4], %f2;
	ret;

}


// ===== COMPILED SASS (sm_100) =====

	.target	sm_100

	.elftype	@"ET_EXEC"


//--------------------- .note.nv.tkinfo           --------------------------
	.section	.note.nv.tkinfo,"",@"SHT_NOTE"
	.sectionflags	@"SHF_NOTE_NV_TKINFO"
	.tkinfo
        /*0018*/ 	.word	0x00000002
        /*0030*/ 	.string	""
        /*0030*/ 	.string	"ptxas"
        /*0030*/ 	.string	"Cuda compilation tools, release 13.0, V13.0.88"
        /*0030*/ 	.string	"Build cuda_13.0.r13.0/compiler.36424714_0"
        /*0030*/ 	.string	"-arch sm_100 -m 64 "



//--------------------- .note.nv.cuinfo           --------------------------
	.section	.note.nv.cuinfo,"",@"SHT_NOTE"
	.sectionflags	@"SHF_NOTE_NV_CUINFO"
        /*0018*/ 	.short	0x0002
        /*001a*/ 	.short	0x0064
        /*001c*/ 	.short	0x0082
	.zero		2


//--------------------- .nv.info                  --------------------------
	.section	.nv.info,"",@"SHT_CUDA_INFO"
	.align	4


	//----- nvinfo : EIATTR_REGCOUNT
	.align		4
        /*0000*/ 	.byte	0x04, 0x2f
        /*0002*/ 	.short	(.L_1 - .L_0)
	.align		4
.L_0:
        /*0004*/ 	.word	index@(_Z5test0Pf)
        /*0008*/ 	.word	0x00000008


	//----- nvinfo : EIATTR_FRAME_SIZE
	.align		4
.L_1:
        /*000c*/ 	.byte	0x04, 0x11
        /*000e*/ 	.short	(.L_3 - .L_2)
	.align		4
.L_2:
        /*0010*/ 	.word	index@(_Z5test0Pf)
        /*0014*/ 	.word	0x00000000


	//----- nvinfo : EIATTR_MIN_STACK_SIZE
	.align		4
.L_3:
        /*0018*/ 	.byte	0x04, 0x12
        /*001a*/ 	.short	(.L_5 - .L_4)
	.align		4
.L_4:
        /*001c*/ 	.word	index@(_Z5test0Pf)
        /*0020*/ 	.word	0x00000000
.L_5:


//--------------------- .nv.compat                --------------------------
	.section	.nv.compat,"",@"SHT_CUDA_COMPAT_INFO"
	.align	4
        /*0000*/ 	.byte	0x02, 0x09, 0x00, 0x00, 0x02, 0x02, 0x01, 0x00, 0x02, 0x05, 0x05, 0x00, 0x03, 0x07, 0x01, 0x01
        /*0010*/ 	.byte	0x02, 0x03, 0x00, 0x00, 0x02, 0x06, 0x01, 0x00, 0x04, 0x0b, 0x08, 0x00, 0x09, 0x00, 0x00, 0x00
        /*0020*/ 	.byte	0x00, 0x00, 0x00, 0x00


//--------------------- .nv.info._Z5test0Pf       --------------------------
	.section	.nv.info._Z5test0Pf,"",@"SHT_CUDA_INFO"
	.sectionflags	@""
	.align	4


	//----- nvinfo : EIATTR_CUDA_API_VERSION
	.align		4
        /*0000*/ 	.byte	0x04, 0x37
        /*0002*/ 	.short	(.L_7 - .L_6)
.L_6:
        /*0004*/ 	.word	0x00000082


	//----- nvinfo : EIATTR_KPARAM_INFO
	.align		4
.L_7:
        /*0008*/ 	.byte	0x04, 0x17
        /*000a*/ 	.short	(.L_9 - .L_8)
.L_8:
        /*000c*/ 	.word	0x00000000
        /*0010*/ 	.short	0x0000
        /*0012*/ 	.short	0x0000
        /*0014*/ 	.byte	0x00, 0xf5, 0x21, 0x00


	//----- nvinfo : EIATTR_SPARSE_MMA_MASK
	.align		4
.L_9:
        /*0018*/ 	.byte	0x03, 0x50
        /*001a*/ 	.short	0x0000


	//----- nvinfo : EIATTR_MAXREG_COUNT
	.align		4
        /*001c*/ 	.byte	0x03, 0x1b
        /*001e*/ 	.short	0x00ff


	//----- nvinfo : EIATTR_MERCURY_ISA_VERSION
	.align		4
        /*0020*/ 	.byte	0x03, 0x5f
        /*0022*/ 	.short	0x0101


	//----- nvinfo : EIATTR_VRC_CTA_INIT_COUNT
	.align		4
        /*0024*/ 	.byte	0x02, 0x4a
	.zero		1
	.zero		1


	//----- nvinfo : EIATTR_EXIT_INSTR_OFFSETS
	.align		4
        /*0028*/ 	.byte	0x04, 0x1c
        /*002a*/ 	.short	(.L_11 - .L_10)


	//   ....[0]....
.L_10:
        /*002c*/ 	.word	0x00000080


	//----- nvinfo : EIATTR_CBANK_PARAM_SIZE
	.align		4
.L_11:
        /*0030*/ 	.byte	0x03, 0x19
        /*0032*/ 	.short	0x0008


	//----- nvinfo : EIATTR_PARAM_CBANK
	.align		4
        /*0034*/ 	.byte	0x04, 0x0a
        /*0036*/ 	.short	(.L_13 - .L_12)
	.align		4
.L_12:
        /*0038*/ 	.word	index@(.nv.constant0._Z5test0Pf)
        /*003c*/ 	.short	0x0380
        /*003e*/ 	.short	0x0008


	//----- nvinfo : EIATTR_SW_WAR
	.align		4
.L_13:
        /*0040*/ 	.byte	0x04, 0x36
        /*0042*/ 	.short	(.L_15 - .L_14)
.L_14:
        /*0044*/ 	.word	0x00000008
.L_15:


//--------------------- .nv.callgraph             --------------------------
	.section	.nv.callgraph,"",@"SHT_CUDA_CALLGRAPH"
	.align	4
	.sectionentsize	8
	.align		4
        /*0000*/ 	.word	0x00000000
	.align		4
        /*0004*/ 	.word	0xffffffff
	.align		4
        /*0008*/ 	.word	0x00000000
	.align		4
        /*000c*/ 	.word	0xfffffffe
	.align		4
        /*0010*/ 	.word	0x00000000
	.align		4
        /*0014*/ 	.word	0xfffffffd
	.align		4
        /*0018*/ 	.word	0x00000000
	.align		4
        /*001c*/ 	.word	0xfffffffc


//--------------------- .text._Z5test0Pf          --------------------------
	.section	.text._Z5test0Pf,"ax",@progbits
	.align	128
        .global         _Z5test0Pf
        .type           _Z5test0Pf,@function
        .size           _Z5test0Pf,(.L_x_1 - _Z5test0Pf)
        .other          _Z5test0Pf,@"STO_CUDA_ENTRY STV_DEFAULT"
_Z5test0Pf:
.text._Z5test0Pf:
[----:B------:R-:W-:Y:S01]  /*0000*/  LDC R1, c[0x0][0x37c] ;  /* 0x0000df00ff017b82 */ /* 0x000fe20000000800 */
[----:B------:R-:W0:Y:S07]  /*0010*/  S2R R5, SR_TID.X ;  /* 0x0000000000057919 */ /* 0x000e2e0000002100 */
[----:B------:R-:W0:Y:S01]  /*0020*/  LDC.64 R2, c[0x0][0x380] ;  /* 0x0000e000ff027b82 */ /* 0x000e220000000a00 */
[----:B------:R-:W1:Y:S01]  /*0030*/  LDCU.64 UR4, c[0x0][0x358] ;  /* 0x00006b00ff0477ac */ /* 0x000e620008000a00 */
[----:B0-----:R-:W-:-:S05]  /*0040*/  IMAD.WIDE.U32 R2, R5, 0x4, R2 ;  /* 0x0000000405027825 */ /* 0x001fca00078e0002 */
[----:B-1----:R-:W2:Y:S02]  /*0050*/  LDG.E R0, desc[UR4][R2.64] ;  /* 0x0000000402007981 */ /* 0x002ea4000c1e1900 */
[----:B--2---:R-:W-:-:S05]  /*0060*/  FADD R5, R0, R0 ;  /* 0x0000000000057221 */ /* 0x004fca0000000000 */
[----:B------:R-:W-:Y:S01]  /*0070*/  STG.E desc[UR4][R2.64], R5 ;  /* 0x0000000502007986 */ /* 0x000fe2000c101904 */
[----:B------:R-:W-:Y:S05]  /*0080*/  EXIT ;  /* 0x000000000000794d */ /* 0x000fea0003800000 */
.L_x_0:
[----:B------:R-:W-:-:S00]  /*0090*/  BRA `(.L_x_0) ;  /* 0xfffffffc00fc7947 */ /* 0x000fc0000383ffff */
[----:B------:R-:W-:-:S00]  /*00a0*/  NOP ;  /* 0x0000000000007918 */ /* 0x000fc00000000000 */
        /* <DEDUP_REMOVED lines=13> */
.L_x_1:


//--------------------- .nv.shared.reserved.0     --------------------------
	.section	.nv.shared.reserved.0,"aw",@nobits
	.weak		__nv_reservedSMEM_offset_0_alias
	.size		__nv_reservedSMEM_offset_0_alias, 0, 64
	.other		__nv_reservedSMEM_offset_0_alias,@"STO_CUDA_RESERVED_SHARED STV_DEFAULT"
__nv_reservedSMEM_offset_0_alias:
	.zero		0
	.zero		64


//--------------------- .nv.constant0._Z5test0Pf  --------------------------
	.section	.nv.constant0._Z5test0Pf,"a",@progbits
	.sectionflags	@""
	.align	4
.nv.constant0._Z5test0Pf:
	.zero		904


//--------------------- SYMBOLS --------------------------

	.type		.nv.reservedSmem.offset0,@object
	.size		.nv.reservedSmem.offset0,0x4
